	.headerflags	@"EF_CUDA_TEXMODE_UNIFIED EF_CUDA_64BIT_ADDRESS EF_CUDA_ACCELERATORS EF_CUDA_SM90 EF_CUDA_VIRTUAL_SM(EF_CUDA_SM90)"
	.elftype	@"ET_EXEC"


//--------------------- .nv.info                  --------------------------
	.section	.nv.info,"",@"SHT_CUDA_INFO"
	.align	4


	//----- nvinfo : EIATTR_REGCOUNT
	.align		4
        /*0000*/ 	.byte	0x04, 0x2f
        /*0002*/ 	.short	(.L_1 - .L_0)
	.align		4
.L_0:
        /*0004*/ 	.word	index@(triton_poi_fused_max_pool2d_with_indices_6)
        /*0008*/ 	.word	0x00000018


	//----- nvinfo : EIATTR_MIN_STACK_SIZE
	.align		4
.L_1:
        /*000c*/ 	.byte	0x04, 0x12
        /*000e*/ 	.short	(.L_3 - .L_2)
	.align		4
.L_2:
        /*0010*/ 	.word	index@(triton_poi_fused_max_pool2d_with_indices_6)
        /*0014*/ 	.word	0x00000000


	//----- nvinfo : EIATTR_FRAME_SIZE
	.align		4
.L_3:
        /*0018*/ 	.byte	0x04, 0x11
        /*001a*/ 	.short	(.L_5 - .L_4)
	.align		4
.L_4:
        /*001c*/ 	.word	index@(triton_poi_fused_max_pool2d_with_indices_6)
        /*0020*/ 	.word	0x00000000


	//----- nvinfo : EIATTR_MIN_STACK_SIZE
	.align		4
.L_5:
        /*0024*/ 	.byte	0x04, 0x12
        /*0026*/ 	.short	(.L_7 - .L_6)
	.align		4
.L_6:
        /*0028*/ 	.word	index@(triton_poi_fused_max_pool2d_with_indices_6)
        /*002c*/ 	.word	0x00000000
.L_7:


//--------------------- .nv.info.triton_poi_fused_max_pool2d_with_indices_6 --------------------------
	.section	.nv.info.triton_poi_fused_max_pool2d_with_indices_6,"",@"SHT_CUDA_INFO"
	.sectionflags	@""
	.align	4


	//----- nvinfo : EIATTR_CUDA_API_VERSION
	.align		4
        /*0000*/ 	.byte	0x04, 0x37
        /*0002*/ 	.short	(.L_9 - .L_8)
.L_8:
        /*0004*/ 	.word	0x0000007c


	//----- nvinfo : EIATTR_KPARAM_INFO
	.align		4
.L_9:
        /*0008*/ 	.byte	0x04, 0x17
        /*000a*/ 	.short	(.L_11 - .L_10)
.L_10:
        /*000c*/ 	.word	0x00000000
        /*0010*/ 	.short	0x0003
        /*0012*/ 	.short	0x0018
        /*0014*/ 	.byte	0x00, 0xf0, 0x11, 0x00


	//----- nvinfo : EIATTR_KPARAM_INFO
	.align		4
.L_11:
        /*0018*/ 	.byte	0x04, 0x17
        /*001a*/ 	.short	(.L_13 - .L_12)
.L_12:
        /*001c*/ 	.word	0x00000000
        /*0020*/ 	.short	0x0002
        /*0022*/ 	.short	0x0010
        /*0024*/ 	.byte	0x00, 0xf4, 0x21, 0x00


	//----- nvinfo : EIATTR_KPARAM_INFO
	.align		4
.L_13:
        /*0028*/ 	.byte	0x04, 0x17
        /*002a*/ 	.short	(.L_15 - .L_14)
.L_14:
        /*002c*/ 	.word	0x00000000
        /*0030*/ 	.short	0x0001
        /*0032*/ 	.short	0x0008
        /*0034*/ 	.byte	0x00, 0xf4, 0x21, 0x00


	//----- nvinfo : EIATTR_KPARAM_INFO
	.align		4
.L_15:
        /*0038*/ 	.byte	0x04, 0x17
        /*003a*/ 	.short	(.L_17 - .L_16)
.L_16:
        /*003c*/ 	.word	0x00000000
        /*0040*/ 	.short	0x0000
        /*0042*/ 	.short	0x0000
        /*0044*/ 	.byte	0x00, 0xf4, 0x21, 0x00


	//----- nvinfo : EIATTR_SPARSE_MMA_MASK
	.align		4
.L_17:
        /*0048*/ 	.byte	0x03, 0x50
        /*004a*/ 	.short	0x0000


	//----- nvinfo : EIATTR_MAXREG_COUNT
	.align		4
        /*004c*/ 	.byte	0x03, 0x1b
        /*004e*/ 	.short	0x00ff


	//----- nvinfo : EIATTR_EXIT_INSTR_OFFSETS
	.align		4
        /*0050*/ 	.byte	0x04, 0x1c
        /*0052*/ 	.short	(.L_19 - .L_18)


	//   ....[0]....
.L_18:
        /*0054*/ 	.word	0x00000820


	//----- nvinfo : EIATTR_REQNTID
	.align		4
.L_19:
        /*0058*/ 	.byte	0x04, 0x10
        /*005a*/ 	.short	(.L_21 - .L_20)
.L_20:
        /*005c*/ 	.word	0x00000100
        /*0060*/ 	.word	0x00000001
        /*0064*/ 	.word	0x00000001


	//----- nvinfo : EIATTR_CBANK_PARAM_SIZE
	.align		4
.L_21:
        /*0068*/ 	.byte	0x03, 0x19
        /*006a*/ 	.short	0x001c


	//----- nvinfo : EIATTR_PARAM_CBANK
	.align		4
        /*006c*/ 	.byte	0x04, 0x0a
        /*006e*/ 	.short	(.L_23 - .L_22)
	.align		4
.L_22:
        /*0070*/ 	.word	index@(.nv.constant0.triton_poi_fused_max_pool2d_with_indices_6)
        /*0074*/ 	.short	0x0210
        /*0076*/ 	.short	0x001c


	//----- nvinfo : EIATTR_SW_WAR
	.align		4
.L_23:
        /*0078*/ 	.byte	0x04, 0x36
        /*007a*/ 	.short	(.L_25 - .L_24)
.L_24:
        /*007c*/ 	.word	0x00000008
.L_25:


//--------------------- .nv.callgraph             --------------------------
	.section	.nv.callgraph,"",@"SHT_CUDA_CALLGRAPH"
	.align	4
	.sectionentsize	8
	.align		4
        /*0000*/ 	.word	0x00000000
	.align		4
        /*0004*/ 	.word	0xffffffff
	.align		4
        /*0008*/ 	.word	0x00000000
	.align		4
        /*000c*/ 	.word	0xfffffffe
	.align		4
        /*0010*/ 	.word	0x00000000
	.align		4
        /*0014*/ 	.word	0xfffffffd
	.align		4
        /*0018*/ 	.word	0x00000000
	.align		4
        /*001c*/ 	.word	0xfffffffc


//--------------------- .text.triton_poi_fused_max_pool2d_with_indices_6 --------------------------
	.section	.text.triton_poi_fused_max_pool2d_with_indices_6,"ax",@progbits
	.align	128
        .global         triton_poi_fused_max_pool2d_with_indices_6
        .type           triton_poi_fused_max_pool2d_with_indices_6,@function
        .size           triton_poi_fused_max_pool2d_with_indices_6,(.L_x_1 - triton_poi_fused_max_pool2d_with_indices_6)
        .other          triton_poi_fused_max_pool2d_with_indices_6,@"STO_CUDA_ENTRY STV_DEFAULT"
triton_poi_fused_max_pool2d_with_indices_6:
.text.triton_poi_fused_max_pool2d_with_indices_6:
[----:B------:R-:W-:Y:S01]  /*0000*/  LDC R1, c[0x0][0x28] ;  /* 0x00000a00ff017b82 */ /* 0x000fe20000000800 */
[----:B------:R-:W1:Y:S01]  /*0010*/  S2R R0, SR_TID.X ;  /* 0x0000000000007919 */ /* 0x000e620000002100 */
[----:B------:R-:W-:Y:S01]  /*0020*/  ULDC.64 UR4, c[0x0][0x208] ;  /* 0x0000820000047ab9 */ /* 0x000fe20000000a00 */
[----:B------:R-:W-:Y:S01]  /*0030*/  ULDC.64 UR6, c[0x0][0x220] ;  /* 0x0000880000067ab9 */ /* 0x000fe20000000a00 */
[----:B------:R-:W2:Y:S01]  /*0040*/  S2R R5, SR_CTAID.X ;  /* 0x0000000000057919 */ /* 0x000ea20000002500 */
[----:B-1----:R-:W-:Y:S01]  /*0050*/  IMAD.SHL.U32 R0, R0, 0x2, RZ ;  /* 0x0000000200007824 */ /* 0x002fe200078e00ff */
[----:B--2---:R-:W-:-:S04]  /*0060*/  SHF.R.S32.HI R3, RZ, 0x16, R5 ;  /* 0x00000016ff037819 */ /* 0x004fc80000011405 */
[----:B------:R-:W-:Y:S02]  /*0070*/  LOP3.LUT R0, R0, 0x1fe, RZ, 0xc0, !PT ;  /* 0x000001fe00007812 */ /* 0x000fe400078ec0ff */
[----:B------:R-:W-:-:S03]  /*0080*/  SGXT R3, R3, 0x1 ;  /* 0x000000010303781a */ /* 0x000fc60000000200 */
[----:B------:R-:W-:-:S04]  /*0090*/  IMAD R0, R5, 0x200, R0 ;  /* 0x0000020005007824 */ /* 0x000fc800078e0200 */
[----:B------:R-:W-:Y:S01]  /*00a0*/  IMAD.HI R4, R0, 0x2aaaaaab, RZ ;  /* 0x2aaaaaab00047827 */ /* 0x000fe200078e02ff */
[----:B------:R-:W-:-:S03]  /*00b0*/  LEA.HI R3, R3, R0, RZ, 0x8 ;  /* 0x0000000003037211 */ /* 0x000fc600078f40ff */
[----:B------:R-:W-:Y:S01]  /*00c0*/  IMAD.HI R2, R0, 0x38e38e39, RZ ;  /* 0x38e38e3900027827 */ /* 0x000fe200078e02ff */
[----:B------:R-:W-:Y:S02]  /*00d0*/  SHF.R.S32.HI R6, RZ, 0x8, R3 ;  /* 0x00000008ff067819 */ /* 0x000fe40000011403 */
[----:B------:R-:W-:Y:S02]  /*00e0*/  SHF.R.U32.HI R7, RZ, 0x1f, R4 ;  /* 0x0000001fff077819 */ /* 0x000fe40000011604 */
[----:B------:R-:W-:Y:S01]  /*00f0*/  LOP3.LUT R3, R3, 0xffffff00, RZ, 0xc0, !PT ;  /* 0xffffff0003037812 */ /* 0x000fe200078ec0ff */
[----:B------:R-:W-:Y:S01]  /*0100*/  IMAD.HI R9, R6, 0x2aaaaaab, RZ ;  /* 0x2aaaaaab06097827 */ /* 0x000fe200078e02ff */
[----:B------:R-:W-:Y:S02]  /*0110*/  LEA.HI.SX32 R7, R4, R7, 0x17 ;  /* 0x0000000704077211 */ /* 0x000fe400078fbaff */
[----:B------:R-:W-:Y:S02]  /*0120*/  SHF.R.U32.HI R5, RZ, 0x1f, R2 ;  /* 0x0000001fff057819 */ /* 0x000fe40000011602 */
[----:B------:R-:W-:Y:S01]  /*0130*/  SHF.R.U32.HI R4, RZ, 0x1, R9 ;  /* 0x00000001ff047819 */ /* 0x000fe20000011609 */
[----:B------:R-:W-:Y:S01]  /*0140*/  IMAD.HI R8, R7, 0x2aaaaaab, RZ ;  /* 0x2aaaaaab07087827 */ /* 0x000fe200078e02ff */
[----:B------:R-:W-:-:S02]  /*0150*/  LEA.HI.SX32 R5, R2, R5, 0x13 ;  /* 0x0000000502057211 */ /* 0x000fc400078f9aff */
[----:B------:R-:W-:Y:S01]  /*0160*/  LEA.HI R11, R9, R4, RZ, 0x1 ;  /* 0x00000004090b7211 */ /* 0x000fe200078f08ff */
[----:B------:R-:W-:Y:S01]  /*0170*/  IMAD.IADD R4, R0, 0x1, -R3 ;  /* 0x0000000100047824 */ /* 0x000fe200078e0a03 */
[----:B------:R-:W-:Y:S01]  /*0180*/  SHF.R.U32.HI R9, RZ, 0x1, R8 ;  /* 0x00000001ff097819 */ /* 0x000fe20000011608 */
[----:B------:R-:W1:Y:S02]  /*0190*/  LDC.64 R2, c[0x0][0x210] ;  /* 0x00008400ff027b82 */ /* 0x000e640000000a00 */
[----:B------:R-:W-:Y:S01]  /*01a0*/  IMAD R4, R5, 0x27100, R4 ;  /* 0x0002710005047824 */ /* 0x000fe200078e0204 */
[----:B------:R-:W-:Y:S01]  /*01b0*/  LEA.HI R8, R8, R9, RZ, 0x1 ;  /* 0x0000000908087211 */ /* 0x000fe200078f08ff */
[----:B------:R-:W-:-:S04]  /*01c0*/  IMAD R11, R11, -0xc, R6 ;  /* 0xfffffff40b0b7824 */ /* 0x000fc800078e0206 */
[----:B------:R-:W-:Y:S02]  /*01d0*/  IMAD R4, R11, 0x200, R4 ;  /* 0x000002000b047824 */ /* 0x000fe400078e0204 */
[----:B------:R-:W-:-:S04]  /*01e0*/  IMAD R7, R8, -0xc, R7 ;  /* 0xfffffff408077824 */ /* 0x000fc800078e0207 */
[----:B------:R-:W-:-:S04]  /*01f0*/  IMAD R7, R7, 0x3200, R4 ;  /* 0x0000320007077824 */ /* 0x000fc800078e0204 */
[C---:B------:R-:W-:Y:S02]  /*0200*/  VIADD R9, R7.reuse, 0x100 ;  /* 0x0000010007097836 */ /* 0x040fe40000000000 */
[C---:B------:R-:W-:Y:S02]  /*0210*/  VIADD R11, R7.reuse, 0x200 ;  /* 0x00000200070b7836 */ /* 0x040fe40000000000 */
[----:B-1----:R-:W-:-:S04]  /*0220*/  IMAD.WIDE R4, R7, 0x4, R2 ;  /* 0x0000000407047825 */ /* 0x002fc800078e0202 */
[--C-:B------:R-:W-:Y:S02]  /*0230*/  IMAD.WIDE R8, R9, 0x4, R2.reuse ;  /* 0x0000000409087825 */ /* 0x100fe400078e0202 */
[----:B------:R-:W2:Y:S02]  /*0240*/  LDG.E.64 R4, desc[UR4][R4.64] ;  /* 0x0000000404047981 */ /* 0x000ea4000c1e1b00 */
[--C-:B------:R-:W-:Y:S02]  /*0250*/  IMAD.WIDE R10, R11, 0x4, R2.reuse ;  /* 0x000000040b0a7825 */ /* 0x100fe400078e0202 */
[----:B------:R-:W2:Y:S02]  /*0260*/  LDG.E.64 R8, desc[UR4][R8.64] ;  /* 0x0000000408087981 */ /* 0x000ea4000c1e1b00 */
[----:B------:R-:W-:Y:S02]  /*0270*/  VIADD R13, R7, 0x1900 ;  /* 0x00001900070d7836 */ /* 0x000fe40000000000 */
[----:B------:R-:W3:Y:S02]  /*0280*/  LDG.E.64 R10, desc[UR4][R10.64] ;  /* 0x000000040a0a7981 */ /* 0x000ee4000c1e1b00 */
[----:B------:R-:W-:-:S06]  /*0290*/  IMAD.WIDE R12, R13, 0x4, R2 ;  /* 0x000000040d0c7825 */ /* 0x000fcc00078e0202 */
[----:B------:R-:W4:Y:S01]  /*02a0*/  LDG.E.64 R12, desc[UR4][R12.64] ;  /* 0x000000040c0c7981 */ /* 0x000f22000c1e1b00 */
[----:B------:R-:W-:-:S04]  /*02b0*/  VIADD R17, R7, 0x1a00 ;  /* 0x00001a0007117836 */ /* 0x000fc80000000000 */
[----:B------:R-:W-:-:S06]  /*02c0*/  IMAD.WIDE R16, R17, 0x4, R2 ;  /* 0x0000000411107825 */ /* 0x000fcc00078e0202 */
[----:B------:R-:W5:Y:S01]  /*02d0*/  LDG.E.64 R16, desc[UR4][R16.64] ;  /* 0x0000000410107981 */ /* 0x000f62000c1e1b00 */
[----:B------:R-:W-:-:S04]  /*02e0*/  VIADD R15, R7, 0x1b00 ;  /* 0x00001b00070f7836 */ /* 0x000fc80000000000 */
[----:B------:R-:W-:-:S06]  /*02f0*/  IMAD.WIDE R14, R15, 0x4, R2 ;  /* 0x000000040f0e7825 */ /* 0x000fcc00078e0202 */
[----:B------:R-:W5:Y:S01]  /*0300*/  LDG.E.64 R14, desc[UR4][R14.64] ;  /* 0x000000040e0e7981 */ /* 0x000f62000c1e1b00 */
[----:B------:R-:W-:-:S04]  /*0310*/  VIADD R19, R7, 0x3200 ;  /* 0x0000320007137836 */ /* 0x000fc80000000000 */
[----:B------:R-:W-:-:S04]  /*0320*/  IMAD.WIDE R18, R19, 0x4, R2 ;  /* 0x0000000413127825 */ /* 0x000fc800078e0202 */
[----:B------:R-:W-:Y:S02]  /*0330*/  VIADD R21, R7, 0x3300 ;  /* 0x0000330007157836 */ /* 0x000fe40000000000 */
[----:B------:R-:W5:Y:S02]  /*0340*/  LDG.E.64 R18, desc[UR4][R18.64] ;  /* 0x0000000412127981 */ /* 0x000f64000c1e1b00 */
[----:B------:R-:W-:-:S04]  /*0350*/  IMAD.WIDE R20, R21, 0x4, R2 ;  /* 0x0000000415147825 */ /* 0x000fc800078e0202 */
[----:B------:R-:W-:Y:S02]  /*0360*/  VIADD R7, R7, 0x3400 ;  /* 0x0000340007077836 */ /* 0x000fe40000000000 */
[----:B------:R-:W5:Y:S02]  /*0370*/  LDG.E.64 R20, desc[UR4][R20.64] ;  /* 0x0000000414147981 */ /* 0x000f64000c1e1b00 */
[----:B------:R-:W-:-:S06]  /*0380*/  IMAD.WIDE R2, R7, 0x4, R2 ;  /* 0x0000000407027825 */ /* 0x000fcc00078e0202 */
[----:B------:R-:W5:Y:S01]  /*0390*/  LDG.E.64 R2, desc[UR4][R2.64] ;  /* 0x0000000402027981 */ /* 0x000f62000c1e1b00 */
[----:B--2---:R-:W-:Y:S02]  /*03a0*/  FSETP.GT.AND P0, PT, R9, R5, PT ;  /* 0x000000050900720b */ /* 0x004fe40003f04000 */
[----:B------:R-:W-:Y:S02]  /*03b0*/  FSETP.GT.AND P1, PT, R8, R4, PT ;  /* 0x000000040800720b */ /* 0x000fe40003f24000 */
[----:B---3--:R-:W-:Y:S02]  /*03c0*/  FSETP.NAN.AND P5, PT, R11, R11, PT ;  /* 0x0000000b0b00720b */ /* 0x008fe40003fa8000 */
[----:B------:R-:W-:Y:S02]  /*03d0*/  FSETP.NAN.AND P4, PT, R10, R10, PT ;  /* 0x0000000a0a00720b */ /* 0x000fe40003f88000 */
[----:B------:R-:W-:Y:S02]  /*03e0*/  FSETP.NAN.AND P3, PT, R9, R9, PT ;  /* 0x000000090900720b */ /* 0x000fe40003f68000 */
[----:B------:R-:W-:-:S02]  /*03f0*/  FSETP.NAN.AND P2, PT, R8, R8, PT ;  /* 0x000000080800720b */ /* 0x000fc40003f48000 */
[----:B----4-:R-:W-:Y:S02]  /*0400*/  FSETP.NAN.AND P6, PT, R13, R13, PT ;  /* 0x0000000d0d00720b */ /* 0x010fe40003fc8000 */
[----:B------:R-:W-:Y:S02]  /*0410*/  @!P0 SEL R9, R9, R5, P3 ;  /* 0x0000000509098207 */ /* 0x000fe40001800000 */
[----:B------:R-:W-:Y:S02]  /*0420*/  @!P1 SEL R8, R8, R4, P2 ;  /* 0x0000000408089207 */ /* 0x000fe40001000000 */
[----:B------:R-:W-:Y:S02]  /*0430*/  FSETP.GEU.AND P3, PT, R9, R11, PT ;  /* 0x0000000b0900720b */ /* 0x000fe40003f6e000 */
[----:B------:R-:W-:Y:S02]  /*0440*/  FSETP.GEU.AND P2, PT, R8, R10, PT ;  /* 0x0000000a0800720b */ /* 0x000fe40003f4e000 */
[----:B------:R-:W-:-:S02]  /*0450*/  @!P5 SEL R11, R11, R9, !P3 ;  /* 0x000000090b0bd207 */ /* 0x000fc40005800000 */
[----:B------:R-:W-:Y:S02]  /*0460*/  @!P4 SEL R10, R10, R8, !P2 ;  /* 0x000000080a0ac207 */ /* 0x000fe40005000000 */
[----:B------:R-:W-:Y:S02]  /*0470*/  FSETP.NAN.AND P4, PT, R12, R12, PT ;  /* 0x0000000c0c00720b */ /* 0x000fe40003f88000 */
[----:B------:R-:W-:Y:S02]  /*0480*/  FSETP.GEU.AND P5, PT, R11, R13, PT ;  /* 0x0000000d0b00720b */ /* 0x000fe40003fae000 */
[----:B------:R-:W-:Y:S02]  /*0490*/  SEL R4, RZ, 0x1, !P0 ;  /* 0x00000001ff047807 */ /* 0x000fe40004000000 */
[----:B------:R-:W-:Y:S02]  /*04a0*/  @!P6 SEL R13, R13, R11, !P5 ;  /* 0x0000000b0d0de207 */ /* 0x000fe40006800000 */
[----:B-----5:R-:W-:-:S02]  /*04b0*/  FSETP.NAN.AND P6, PT, R16, R16, PT ;  /* 0x000000101000720b */ /* 0x020fc40003fc8000 */
[----:B------:R-:W-:Y:S02]  /*04c0*/  FSETP.GEU.AND P0, PT, R10, R12, PT ;  /* 0x0000000c0a00720b */ /* 0x000fe40003f0e000 */
[----:B------:R-:W-:Y:S02]  /*04d0*/  SEL R5, RZ, 0x1, !P1 ;  /* 0x00000001ff057807 */ /* 0x000fe40004800000 */
[----:B------:R-:W-:Y:S02]  /*04e0*/  @!P4 SEL R12, R12, R10, !P0 ;  /* 0x0000000a0c0cc207 */ /* 0x000fe40004000000 */
[----:B------:R-:W-:Y:S02]  /*04f0*/  FSETP.NAN.AND P4, PT, R17, R17, PT ;  /* 0x000000111100720b */ /* 0x000fe40003f88000 */
[----:B------:R-:W-:Y:S02]  /*0500*/  FSETP.GEU.AND P1, PT, R12, R16, PT ;  /* 0x000000100c00720b */ /* 0x000fe40003f2e000 */
[----:B------:R-:W-:-:S02]  /*0510*/  SEL R5, R5, 0x2, P2 ;  /* 0x0000000205057807 */ /* 0x000fc40001000000 */
[----:B------:R-:W-:Y:S02]  /*0520*/  @!P6 SEL R16, R16, R12, !P1 ;  /* 0x0000000c1010e207 */ /* 0x000fe40004800000 */
[----:B------:R-:W-:Y:S02]  /*0530*/  FSETP.NAN.AND P6, PT, R15, R15, PT ;  /* 0x0000000f0f00720b */ /* 0x000fe40003fc8000 */
[----:B------:R-:W-:Y:S02]  /*0540*/  FSETP.GEU.AND P2, PT, R13, R17, PT ;  /* 0x000000110d00720b */ /* 0x000fe40003f4e000 */
[----:B------:R-:W-:Y:S02]  /*0550*/  SEL R4, R4, 0x2, P3 ;  /* 0x0000000204047807 */ /* 0x000fe40001800000 */
[----:B------:R-:W-:Y:S02]  /*0560*/  @!P4 SEL R17, R17, R13, !P2 ;  /* 0x0000000d1111c207 */ /* 0x000fe40005000000 */
[----:B------:R-:W-:-:S02]  /*0570*/  FSETP.NAN.AND P3, PT, R14, R14, PT ;  /* 0x0000000e0e00720b */ /* 0x000fc40003f68000 */
[----:B------:R-:W-:Y:S02]  /*0580*/  FSETP.GEU.AND P4, PT, R17, R15, PT ;  /* 0x0000000f1100720b */ /* 0x000fe40003f8e000 */
[----:B------:R-:W-:Y:S02]  /*0590*/  SEL R4, R4, 0x3, P5 ;  /* 0x0000000304047807 */ /* 0x000fe40002800000 */
        /* <DEDUP_REMOVED lines=8> */
[----:B------:R-:W-:Y:S02]  /*0620*/  FSETP.NAN.AND P1, PT, R20, R20, PT ;  /* 0x000000141400720b */ /* 0x000fe40003f28000 */
[----:B------:R-:W-:-:S02]  /*0630*/  SEL R7, R4, 0x4, P2 ;  /* 0x0000000404077807 */ /* 0x000fc40001000000 */
[----:B------:R-:W-:Y:S01]  /*0640*/  @!P6 SEL R18, R18, R14, !P0 ;  /* 0x0000000e1212e207 */ /* 0x000fe20004000000 */
[----:B------:R-:W1:Y:S01]  /*0650*/  LDC.64 R4, c[0x0][0x218] ;  /* 0x00008600ff047b82 */ /* 0x000e620000000a00 */
[----:B------:R-:W-:Y:S02]  /*0660*/  FSETP.NAN.AND P2, PT, R21, R21, PT ;  /* 0x000000151500720b */ /* 0x000fe40003f48000 */
[----:B------:R-:W-:Y:S02]  /*0670*/  FSETP.GEU.AND P6, PT, R15, R19, PT ;  /* 0x000000130f00720b */ /* 0x000fe40003fce000 */
[----:B------:R-:W-:Y:S02]  /*0680*/  SEL R6, R6, 0x5, P5 ;  /* 0x0000000506067807 */ /* 0x000fe40002800000 */
[----:B------:R-:W-:Y:S02]  /*0690*/  @!P3 SEL R19, R19, R15, !P6 ;  /* 0x0000000f1313b207 */ /* 0x000fe40007000000 */
[----:B------:R-:W-:-:S02]  /*06a0*/  FSETP.GEU.AND P3, PT, R18, R20, PT ;  /* 0x000000141200720b */ /* 0x000fc40003f6e000 */
[----:B------:R-:W-:Y:S02]  /*06b0*/  SEL R7, R7, 0x5, P4 ;  /* 0x0000000507077807 */ /* 0x000fe40002000000 */
[----:B------:R-:W-:Y:S02]  /*06c0*/  FSETP.NAN.AND P4, PT, R2, R2, PT ;  /* 0x000000020200720b */ /* 0x000fe40003f88000 */
[----:B------:R-:W-:Y:S02]  /*06d0*/  FSETP.GEU.AND P5, PT, R19, R21, PT ;  /* 0x000000151300720b */ /* 0x000fe40003fae000 */
[----:B------:R-:W-:Y:S02]  /*06e0*/  @!P1 SEL R20, R20, R18, !P3 ;  /* 0x0000001214149207 */ /* 0x000fe40005800000 */
[----:B------:R-:W-:Y:S02]  /*06f0*/  SEL R6, R6, 0x6, P0 ;  /* 0x0000000606067807 */ /* 0x000fe40000000000 */
[----:B------:R-:W-:-:S02]  /*0700*/  FSETP.NAN.AND P0, PT, R3, R3, PT ;  /* 0x000000030300720b */ /* 0x000fc40003f08000 */
[----:B------:R-:W-:Y:S01]  /*0710*/  @!P2 SEL R21, R21, R19, !P5 ;  /* 0x000000131515a207 */ /* 0x000fe20006800000 */
[----:B-1----:R-:W-:Y:S01]  /*0720*/  IMAD.WIDE R4, R0, 0x4, R4 ;  /* 0x0000000400047825 */ /* 0x002fe200078e0204 */
[----:B------:R-:W-:Y:S02]  /*0730*/  SEL R7, R7, 0x6, P6 ;  /* 0x0000000607077807 */ /* 0x000fe40003000000 */
[----:B------:R-:W-:Y:S02]  /*0740*/  SEL R6, R6, 0x7, P3 ;  /* 0x0000000706067807 */ /* 0x000fe40001800000 */
[----:B------:R-:W-:Y:S02]  /*0750*/  FSETP.GEU.AND P2, PT, R20, R2, PT ;  /* 0x000000021400720b */ /* 0x000fe40003f4e000 */
[----:B------:R-:W-:Y:S02]  /*0760*/  SEL R7, R7, 0x7, P5 ;  /* 0x0000000707077807 */ /* 0x000fe40002800000 */
[----:B------:R-:W-:-:S02]  /*0770*/  FSETP.GEU.AND P1, PT, R21, R3, PT ;  /* 0x000000031500720b */ /* 0x000fc40003f2e000 */
[----:B------:R-:W-:Y:S02]  /*0780*/  SEL R8, R6, 0x8, P2 ;  /* 0x0000000806087807 */ /* 0x000fe40001000000 */
[----:B------:R-:W-:Y:S02]  /*0790*/  @!P4 SEL R2, R2, R20, !P2 ;  /* 0x000000140202c207 */ /* 0x000fe40005000000 */
[----:B------:R-:W-:Y:S02]  /*07a0*/  SEL R9, R7, 0x8, P1 ;  /* 0x0000000807097807 */ /* 0x000fe40000800000 */
[----:B------:R-:W-:Y:S02]  /*07b0*/  LOP3.LUT R8, R8, 0xff, RZ, 0xc0, !PT ;  /* 0x000000ff08087812 */ /* 0x000fe400078ec0ff */
[----:B------:R-:W-:Y:S02]  /*07c0*/  IADD3 R6, P2, R0, UR6, RZ ;  /* 0x0000000600067c10 */ /* 0x000fe4000ff5e0ff */
[----:B------:R-:W-:Y:S01]  /*07d0*/  @!P0 SEL R3, R3, R21, !P1 ;  /* 0x0000001503038207 */ /* 0x000fe20004800000 */
[----:B------:R-:W-:Y:S01]  /*07e0*/  IMAD R9, R9, 0x100, R8 ;  /* 0x0000010009097824 */ /* 0x000fe200078e0208 */
[----:B------:R-:W-:-:S03]  /*07f0*/  LEA.HI.X.SX32 R7, R0, UR7, 0x1, P2 ;  /* 0x0000000700077c11 */ /* 0x000fc600090f0eff */
[----:B------:R-:W-:Y:S04]  /*0800*/  STG.E.64 desc[UR4][R4.64], R2 ;  /* 0x0000000204007986 */ /* 0x000fe8000c101b04 */
[----:B------:R-:W-:Y:S01]  /*0810*/  STG.E.U16 desc[UR4][R6.64], R9 ;  /* 0x0000000906007986 */ /* 0x000fe2000c101504 */
[----:B------:R-:W-:Y:S05]  /*0820*/  EXIT ;  /* 0x000000000000794d */ /* 0x000fea0003800000 */
.L_x_0:
[----:B------:R-:W-:-:S00]  /*0830*/  BRA `(.L_x_0) ;  /* 0xfffffffc00fc7947 */ /* 0x000fc0000383ffff */
[----:B------:R-:W-:-:S00]  /*0840*/  NOP ;  /* 0x0000000000007918 */ /* 0x000fc00000000000 */
        /* <DEDUP_REMOVED lines=11> */
.L_x_1:


//--------------------- .nv.constant0.triton_poi_fused_max_pool2d_with_indices_6 --------------------------
	.section	.nv.constant0.triton_poi_fused_max_pool2d_with_indices_6,"a",@progbits
	.sectionflags	@""
	.align	4
.nv.constant0.triton_poi_fused_max_pool2d_with_indices_6:
	.zero		556
